	.headerflags	@"EF_CUDA_TEXMODE_UNIFIED EF_CUDA_64BIT_ADDRESS EF_CUDA_ACCELERATORS EF_CUDA_SM90 EF_CUDA_VIRTUAL_SM(EF_CUDA_SM90)"
	.elftype	@"ET_EXEC"


//--------------------- .nv.info                  --------------------------
	.section	.nv.info,"",@"SHT_CUDA_INFO"
	.align	4


	//----- nvinfo : EIATTR_REGCOUNT
	.align		4
        /*0000*/ 	.byte	0x04, 0x2f
        /*0002*/ 	.short	(.L_3 - .L_2)
	.align		4
.L_2:
        /*0004*/ 	.word	index@(triton_poi_fused__native_batch_norm_legit_no_training_relu_0)
        /*0008*/ 	.word	0x00000011


	//----- nvinfo : EIATTR_MIN_STACK_SIZE
	.align		4
.L_3:
        /*000c*/ 	.byte	0x04, 0x12
        /*000e*/ 	.short	(.L_5 - .L_4)
	.align		4
.L_4:
        /*0010*/ 	.word	index@(triton_poi_fused__native_batch_norm_legit_no_training_relu_0)
        /*0014*/ 	.word	0x00000000


	//----- nvinfo : EIATTR_FRAME_SIZE
	.align		4
.L_5:
        /*0018*/ 	.byte	0x04, 0x11
        /*001a*/ 	.short	(.L_7 - .L_6)
	.align		4
.L_6:
        /*001c*/ 	.word	index@(triton_poi_fused__native_batch_norm_legit_no_training_relu_0)
        /*0020*/ 	.word	0x00000000


	//----- nvinfo : EIATTR_MIN_STACK_SIZE
	.align		4
.L_7:
        /*0024*/ 	.byte	0x04, 0x12
        /*0026*/ 	.short	(.L_9 - .L_8)
	.align		4
.L_8:
        /*0028*/ 	.word	index@(triton_poi_fused__native_batch_norm_legit_no_training_relu_0)
        /*002c*/ 	.word	0x00000000
.L_9:


//--------------------- .nv.info.triton_poi_fused__native_batch_norm_legit_no_training_relu_0 --------------------------
	.section	.nv.info.triton_poi_fused__native_batch_norm_legit_no_training_relu_0,"",@"SHT_CUDA_INFO"
	.sectionflags	@""
	.align	4


	//----- nvinfo : EIATTR_CUDA_API_VERSION
	.align		4
        /*0000*/ 	.byte	0x04, 0x37
        /*0002*/ 	.short	(.L_11 - .L_10)
.L_10:
        /*0004*/ 	.word	0x0000007c


	//----- nvinfo : EIATTR_KPARAM_INFO
	.align		4
.L_11:
        /*0008*/ 	.byte	0x04, 0x17
        /*000a*/ 	.short	(.L_13 - .L_12)
.L_12:
        /*000c*/ 	.word	0x00000000
        /*0010*/ 	.short	0x0006
        /*0012*/ 	.short	0x0030
        /*0014*/ 	.byte	0x00, 0xf0, 0x11, 0x00


	//----- nvinfo : EIATTR_KPARAM_INFO
	.align		4
.L_13:
        /*0018*/ 	.byte	0x04, 0x17
        /*001a*/ 	.short	(.L_15 - .L_14)
.L_14:
        /*001c*/ 	.word	0x00000000
        /*0020*/ 	.short	0x0005
        /*0022*/ 	.short	0x0028
        /*0024*/ 	.byte	0x00, 0xf4, 0x21, 0x00


	//----- nvinfo : EIATTR_KPARAM_INFO
	.align		4
.L_15:
        /*0028*/ 	.byte	0x04, 0x17
        /*002a*/ 	.short	(.L_17 - .L_16)
.L_16:
        /*002c*/ 	.word	0x00000000
        /*0030*/ 	.short	0x0004
        /*0032*/ 	.short	0x0020
        /*0034*/ 	.byte	0x00, 0xf4, 0x21, 0x00


	//----- nvinfo : EIATTR_KPARAM_INFO
	.align		4
.L_17:
        /*0038*/ 	.byte	0x04, 0x17
        /*003a*/ 	.short	(.L_19 - .L_18)
.L_18:
        /*003c*/ 	.word	0x00000000
        /*0040*/ 	.short	0x0003
        /*0042*/ 	.short	0x0018
        /*0044*/ 	.byte	0x00, 0xf4, 0x21, 0x00


	//----- nvinfo : EIATTR_KPARAM_INFO
	.align		4
.L_19:
        /*0048*/ 	.byte	0x04, 0x17
        /*004a*/ 	.short	(.L_21 - .L_20)
.L_20:
        /*004c*/ 	.word	0x00000000
        /*0050*/ 	.short	0x0002
        /*0052*/ 	.short	0x0010
        /*0054*/ 	.byte	0x00, 0xf4, 0x21, 0x00


	//----- nvinfo : EIATTR_KPARAM_INFO
	.align		4
.L_21:
        /*0058*/ 	.byte	0x04, 0x17
        /*005a*/ 	.short	(.L_23 - .L_22)
.L_22:
        /*005c*/ 	.word	0x00000000
        /*0060*/ 	.short	0x0001
        /*0062*/ 	.short	0x0008
        /*0064*/ 	.byte	0x00, 0xf4, 0x21, 0x00


	//----- nvinfo : EIATTR_KPARAM_INFO
	.align		4
.L_23:
        /*0068*/ 	.byte	0x04, 0x17
        /*006a*/ 	.short	(.L_25 - .L_24)
.L_24:
        /*006c*/ 	.word	0x00000000
        /*0070*/ 	.short	0x0000
        /*0072*/ 	.short	0x0000
        /*0074*/ 	.byte	0x00, 0xf4, 0x21, 0x00


	//----- nvinfo : EIATTR_SPARSE_MMA_MASK
	.align		4
.L_25:
        /*0078*/ 	.byte	0x03, 0x50
        /*007a*/ 	.short	0x0000


	//----- nvinfo : EIATTR_MAXREG_COUNT
	.align		4
        /*007c*/ 	.byte	0x03, 0x1b
        /*007e*/ 	.short	0x00ff


	//----- nvinfo : EIATTR_EXIT_INSTR_OFFSETS
	.align		4
        /*0080*/ 	.byte	0x04, 0x1c
        /*0082*/ 	.short	(.L_27 - .L_26)


	//   ....[0]....
.L_26:
        /*0084*/ 	.word	0x00000360


	//----- nvinfo : EIATTR_REQNTID
	.align		4
.L_27:
        /*0088*/ 	.byte	0x04, 0x10
        /*008a*/ 	.short	(.L_29 - .L_28)
.L_28:
        /*008c*/ 	.word	0x00000100
        /*0090*/ 	.word	0x00000001
        /*0094*/ 	.word	0x00000001


	//----- nvinfo : EIATTR_CBANK_PARAM_SIZE
	.align		4
.L_29:
        /*0098*/ 	.byte	0x03, 0x19
        /*009a*/ 	.short	0x0034


	//----- nvinfo : EIATTR_PARAM_CBANK
	.align		4
        /*009c*/ 	.byte	0x04, 0x0a
        /*009e*/ 	.short	(.L_31 - .L_30)
	.align		4
.L_30:
        /*00a0*/ 	.word	index@(.nv.constant0.triton_poi_fused__native_batch_norm_legit_no_training_relu_0)
        /*00a4*/ 	.short	0x0210
        /*00a6*/ 	.short	0x0034


	//----- nvinfo : EIATTR_SW_WAR
	.align		4
.L_31:
        /*00a8*/ 	.byte	0x04, 0x36
        /*00aa*/ 	.short	(.L_33 - .L_32)
.L_32:
        /*00ac*/ 	.word	0x00000008
.L_33:


//--------------------- .nv.callgraph             --------------------------
	.section	.nv.callgraph,"",@"SHT_CUDA_CALLGRAPH"
	.align	4
	.sectionentsize	8
	.align		4
        /*0000*/ 	.word	0x00000000
	.align		4
        /*0004*/ 	.word	0xffffffff
	.align		4
        /*0008*/ 	.word	0x00000000
	.align		4
        /*000c*/ 	.word	0xfffffffe
	.align		4
        /*0010*/ 	.word	0x00000000
	.align		4
        /*0014*/ 	.word	0xfffffffd
	.align		4
        /*0018*/ 	.word	0x00000000
	.align		4
        /*001c*/ 	.word	0xfffffffc


//--------------------- .nv.constant4             --------------------------
	.section	.nv.constant4,"a",@progbits
	.align	8
	.align		8
.nv.constant4:
        /*0000*/ 	.dword	_$_str
	.align		8
        /*0008*/ 	.dword	_$_str_$_2


//--------------------- .text.triton_poi_fused__native_batch_norm_legit_no_training_relu_0 --------------------------
	.section	.text.triton_poi_fused__native_batch_norm_legit_no_training_relu_0,"ax",@progbits
	.align	128
        .global         triton_poi_fused__native_batch_norm_legit_no_training_relu_0
        .type           triton_poi_fused__native_batch_norm_legit_no_training_relu_0,@function
        .size           triton_poi_fused__native_batch_norm_legit_no_training_relu_0,(.L_x_1 - triton_poi_fused__native_batch_norm_legit_no_training_relu_0)
        .other          triton_poi_fused__native_batch_norm_legit_no_training_relu_0,@"STO_CUDA_ENTRY STV_DEFAULT"
triton_poi_fused__native_batch_norm_legit_no_training_relu_0:
.text.triton_poi_fused__native_batch_norm_legit_no_training_relu_0:
[----:B------:R-:W-:Y:S01]  /*0000*/  LDC R1, c[0x0][0x28] ;  /* 0x00000a00ff017b82 */ /* 0x000fe20000000800 */
[----:B------:R-:W1:Y:S07]  /*0010*/  S2R R0, SR_TID.X ;  /* 0x0000000000007919 */ /* 0x000e6e0000002100 */
[----:B------:R-:W2:Y:S01]  /*0020*/  LDC.64 R6, c[0x0][0x220] ;  /* 0x00008800ff067b82 */ /* 0x000ea20000000a00 */
[----:B------:R-:W-:Y:S01]  /*0030*/  ULDC.64 UR4, c[0x0][0x208] ;  /* 0x0000820000047ab9 */ /* 0x000fe20000000a00 */
[----:B------:R-:W3:Y:S06]  /*0040*/  S2R R5, SR_CTAID.X ;  /* 0x0000000000057919 */ /* 0x000eec0000002500 */
[----:B------:R-:W4:Y:S08]  /*0050*/  LDC.64 R8, c[0x0][0x228] ;  /* 0x00008a00ff087b82 */ /* 0x000f300000000a00 */
[----:B------:R-:W5:Y:S01]  /*0060*/  LDC.64 R10, c[0x0][0x230] ;  /* 0x00008c00ff0a7b82 */ /* 0x000f620000000a00 */
[----:B-1----:R-:W-:-:S02]  /*0070*/  SHF.L.U32 R0, R0, 0x1, RZ ;  /* 0x0000000100007819 */ /* 0x002fc400000006ff */
[----:B---3--:R-:W-:Y:S02]  /*0080*/  SHF.R.S32.HI R3, RZ, 0x16, R5 ;  /* 0x00000016ff037819 */ /* 0x008fe40000011405 */
[----:B------:R-:W-:Y:S02]  /*0090*/  LOP3.LUT R0, R0, 0x1fe, RZ, 0xc0, !PT ;  /* 0x000001fe00007812 */ /* 0x000fe400078ec0ff */
[----:B------:R-:W-:Y:S02]  /*00a0*/  SGXT R3, R3, 0x1 ;  /* 0x000000010303781a */ /* 0x000fe40000000200 */
[----:B------:R-:W-:-:S04]  /*00b0*/  LEA R0, R5, R0, 0x9 ;  /* 0x0000000005007211 */ /* 0x000fc800078e48ff */
[----:B------:R-:W-:-:S04]  /*00c0*/  LEA.HI R3, R3, R0, RZ, 0xc ;  /* 0x0000000003037211 */ /* 0x000fc800078f60ff */
[----:B------:R-:W-:-:S05]  /*00d0*/  SHF.R.S32.HI R3, RZ, 0xc, R3 ;  /* 0x0000000cff037819 */ /* 0x000fca0000011403 */
[----:B------:R-:W-:-:S05]  /*00e0*/  IMAD.HI R2, R3, 0x2aaaaaab, RZ ;  /* 0x2aaaaaab03027827 */ /* 0x000fca00078e02ff */
[----:B------:R-:W-:-:S04]  /*00f0*/  SHF.R.U32.HI R5, RZ, 0x1f, R2 ;  /* 0x0000001fff057819 */ /* 0x000fc80000011602 */
[----:B------:R-:W-:Y:S02]  /*0100*/  LEA.HI R2, R2, R5, RZ, 0x1e ;  /* 0x0000000502027211 */ /* 0x000fe400078ff0ff */
[----:B------:R-:W1:Y:S03]  /*0110*/  LDC.64 R4, c[0x0][0x218] ;  /* 0x00008600ff047b82 */ /* 0x000e660000000a00 */
[----:B------:R-:W-:-:S04]  /*0120*/  IMAD R13, R2, -0x18, R3 ;  /* 0xffffffe8020d7824 */ /* 0x000fc800078e0203 */
[C---:B--2---:R-:W-:Y:S01]  /*0130*/  IMAD.WIDE R6, R13.reuse, 0x4, R6 ;  /* 0x000000040d067825 */ /* 0x044fe200078e0206 */
[----:B------:R-:W2:Y:S05]  /*0140*/  LDC.64 R2, c[0x0][0x210] ;  /* 0x00008400ff027b82 */ /* 0x000eaa0000000a00 */
[----:B------:R-:W3:Y:S01]  /*0150*/  LDG.E.EL R6, desc[UR4][R6.64] ;  /* 0x0000000406067981 */ /* 0x000ee2000c2e1900 */
[----:B----4-:R-:W-:-:S04]  /*0160*/  IMAD.WIDE R8, R13, 0x4, R8 ;  /* 0x000000040d087825 */ /* 0x010fc800078e0208 */
[C---:B-----5:R-:W-:Y:S02]  /*0170*/  IMAD.WIDE R10, R13.reuse, 0x4, R10 ;  /* 0x000000040d0a7825 */ /* 0x060fe400078e020a */
[----:B------:R-:W4:Y:S02]  /*0180*/  LDG.E.EL R8, desc[UR4][R8.64] ;  /* 0x0000000408087981 */ /* 0x000f24000c2e1900 */
[----:B-1----:R-:W-:Y:S02]  /*0190*/  IMAD.WIDE R4, R13, 0x4, R4 ;  /* 0x000000040d047825 */ /* 0x002fe400078e0204 */
[----:B------:R-:W4:Y:S04]  /*01a0*/  LDG.E.EL R11, desc[UR4][R10.64] ;  /* 0x000000040a0b7981 */ /* 0x000f28000c2e1900 */
[----:B------:R1:W5:Y:S01]  /*01b0*/  LDG.E.EL R12, desc[UR4][R4.64] ;  /* 0x00000004040c7981 */ /* 0x000362000c2e1900 */
[----:B--2---:R-:W-:-:S06]  /*01c0*/  IMAD.WIDE R2, R0, 0x4, R2 ;  /* 0x0000000400027825 */ /* 0x004fcc00078e0202 */
[----:B------:R-:W5:Y:S01]  /*01d0*/  LDG.E.64 R2, desc[UR4][R2.64] ;  /* 0x0000000402027981 */ /* 0x000f62000c1e1b00 */
[----:B------:R-:W-:Y:S01]  /*01e0*/  HFMA2.MMA R14, -RZ, RZ, 1.625, 0 ;  /* 0x3e800000ff0e7435 */ /* 0x000fe200000001ff */
[----:B-1----:R-:W1:Y:S02]  /*01f0*/  LDC.64 R4, c[0x0][0x238] ;  /* 0x00008e00ff047b82 */ /* 0x002e640000000a00 */
[----:B-1----:R-:W-:-:S04]  /*0200*/  IMAD.WIDE R4, R0, 0x4, R4 ;  /* 0x0000000400047825 */ /* 0x002fc800078e0204 */
[----:B---3--:R-:W-:-:S04]  /*0210*/  FADD R6, R6, 9.9999997473787516356e-06 ;  /* 0x3727c5ac06067421 */ /* 0x008fc80000000000 */
[----:B------:R-:W1:Y:S02]  /*0220*/  MUFU.SQRT R7, R6 ;  /* 0x0000000600077308 */ /* 0x000e640000002000 */
[C---:B-1----:R-:W-:Y:S02]  /*0230*/  FSETP.GT.AND P0, PT, R7.reuse, 8.50705917302346158658e+37, PT ;  /* 0x7e8000000700780b */ /* 0x042fe40003f04000 */
[----:B------:R-:W-:-:S11]  /*0240*/  FSETP.GEU.AND P1, PT, R7, 1.175494350822287508e-38, PT ;  /* 0x008000000700780b */ /* 0x000fd60003f2e000 */
[----:B------:R-:W-:-:S04]  /*0250*/  @P0 FMUL R7, R7, 0.25 ;  /* 0x3e80000007070820 */ /* 0x000fc80000400000 */
[----:B------:R-:W-:-:S06]  /*0260*/  @!P1 FMUL R7, R7, 16777216 ;  /* 0x4b80000007079820 */ /* 0x000fcc0000400000 */
[----:B------:R-:W1:Y:S01]  /*0270*/  MUFU.RCP R7, R7 ;  /* 0x0000000700077308 */ /* 0x000e620000001000 */
[----:B------:R-:W-:Y:S01]  /*0280*/  FSEL R14, R14, 1, P0 ;  /* 0x3f8000000e0e7808 */ /* 0x000fe20000000000 */
[----:B-----5:R-:W-:-:S04]  /*0290*/  FADD R2, R2, -R12 ;  /* 0x8000000c02027221 */ /* 0x020fc80000000000 */
[----:B------:R-:W-:Y:S01]  /*02a0*/  @!P1 FMUL R14, R14, 16777216 ;  /* 0x4b8000000e0e9820 */ /* 0x000fe20000400000 */
[----:B------:R-:W-:-:S03]  /*02b0*/  FADD R3, R3, -R12 ;  /* 0x8000000c03037221 */ /* 0x000fc60000000000 */
[----:B-1----:R-:W-:-:S04]  /*02c0*/  FMUL R14, R7, R14 ;  /* 0x0000000e070e7220 */ /* 0x002fc80000400000 */
[-C--:B------:R-:W-:Y:S01]  /*02d0*/  FMUL R2, R2, R14.reuse ;  /* 0x0000000e02027220 */ /* 0x080fe20000400000 */
[----:B------:R-:W-:-:S03]  /*02e0*/  FMUL R14, R3, R14 ;  /* 0x0000000e030e7220 */ /* 0x000fc60000400000 */
[C-C-:B----4-:R-:W-:Y:S01]  /*02f0*/  FFMA R2, R8.reuse, R2, R11.reuse ;  /* 0x0000000208027223 */ /* 0x150fe2000000000b */
[----:B------:R-:W-:-:S04]  /*0300*/  FFMA R14, R8, R14, R11 ;  /* 0x0000000e080e7223 */ /* 0x000fc8000000000b */
[----:B------:R-:W-:Y:S02]  /*0310*/  FSETP.GEU.AND P0, PT, R2, RZ, PT ;  /* 0x000000ff0200720b */ /* 0x000fe40003f0e000 */
[----:B------:R-:W-:Y:S02]  /*0320*/  FSETP.GEU.AND P1, PT, R14, RZ, PT ;  /* 0x000000ff0e00720b */ /* 0x000fe40003f2e000 */
[----:B------:R-:W-:Y:S02]  /*0330*/  FSEL R2, R2, RZ, P0 ;  /* 0x000000ff02027208 */ /* 0x000fe40000000000 */
[----:B------:R-:W-:-:S05]  /*0340*/  FSEL R3, R14, RZ, P1 ;  /* 0x000000ff0e037208 */ /* 0x000fca0000800000 */
[----:B------:R-:W-:Y:S01]  /*0350*/  STG.E.64 desc[UR4][R4.64], R2 ;  /* 0x0000000204007986 */ /* 0x000fe2000c101b04 */
[----:B------:R-:W-:Y:S05]  /*0360*/  EXIT ;  /* 0x000000000000794d */ /* 0x000fea0003800000 */
.L_x_0:
[----:B------:R-:W-:-:S00]  /*0370*/  BRA `(.L_x_0) ;  /* 0xfffffffc00fc7947 */ /* 0x000fc0000383ffff */
[----:B------:R-:W-:-:S00]  /*0380*/  NOP ;  /* 0x0000000000007918 */ /* 0x000fc00000000000 */
[----:B------:R-:W-:-:S00]  /*0390*/  NOP ;  /* 0x0000000000007918 */ /* 0x000fc00000000000 */
[----:B------:R-:W-:-:S00]  /*03a0*/  NOP ;  /* 0x0000000000007918 */ /* 0x000fc00000000000 */
[----:B------:R-:W-:-:S00]  /*03b0*/  NOP ;  /* 0x0000000000007918 */ /* 0x000fc00000000000 */
[----:B------:R-:W-:-:S00]  /*03c0*/  NOP ;  /* 0x0000000000007918 */ /* 0x000fc00000000000 */
[----:B------:R-:W-:-:S00]  /*03d0*/  NOP ;  /* 0x0000000000007918 */ /* 0x000fc00000000000 */
[----:B------:R-:W-:-:S00]  /*03e0*/  NOP ;  /* 0x0000000000007918 */ /* 0x000fc00000000000 */
[----:B------:R-:W-:-:S00]  /*03f0*/  NOP ;  /* 0x0000000000007918 */ /* 0x000fc00000000000 */
.L_x_1:


//--------------------- .nv.global.init           --------------------------
	.section	.nv.global.init,"aw",@progbits
.nv.global.init:
	.type		_$_str,@object
	.size		_$_str,(_$_str_$_2 - _$_str)
_$_str:
        /*0000*/ 	.byte	0x5f, 0x5f, 0x43, 0x55, 0x44, 0x41, 0x5f, 0x46, 0x54, 0x5a, 0x00
	.type		_$_str_$_2,@object
	.size		_$_str_$_2,(.L_1 - _$_str_$_2)
_$_str_$_2:
        /*000b*/ 	.byte	0x5f, 0x5f, 0x43, 0x55, 0x44, 0x41, 0x5f, 0x50, 0x52, 0x45, 0x43, 0x5f, 0x53, 0x51, 0x52, 0x54
        /*001b*/ 	.byte	0x00
.L_1:


//--------------------- .nv.constant0.triton_poi_fused__native_batch_norm_legit_no_training_relu_0 --------------------------
	.section	.nv.constant0.triton_poi_fused__native_batch_norm_legit_no_training_relu_0,"a",@progbits
	.sectionflags	@""
	.align	4
.nv.constant0.triton_poi_fused__native_batch_norm_legit_no_training_relu_0:
	.zero		580
